//
// Generated by NVIDIA NVVM Compiler
//
// Compiler Build ID: CL-36424714
// Cuda compilation tools, release 13.0, V13.0.88
// Based on NVVM 20.0.0
//

.version 9.0
.target sm_100
.address_size 64

	// .globl	_Z8kernel_1v

.visible .entry _Z8kernel_1v()
{


	ret;

}
	// .globl	_Z8kernel_2v
.visible .entry _Z8kernel_2v()
{


	ret;

}


// ===== COMPILED SASS (sm_100) =====

	.target	sm_100

	.elftype	@"ET_EXEC"


//--------------------- .note.nv.tkinfo           --------------------------
	.section	.note.nv.tkinfo,"",@"SHT_NOTE"
	.sectionflags	@"SHF_NOTE_NV_TKINFO"
	.tkinfo
        /*0018*/ 	.word	0x00000002
        /*0030*/ 	.string	""
        /*0030*/ 	.string	"ptxas"
        /*0030*/ 	.string	"Cuda compilation tools, release 13.0, V13.0.88"
        /*0030*/ 	.string	"Build cuda_13.0.r13.0/compiler.36424714_0"
        /*0030*/ 	.string	"-arch sm_100 -m 64 "



//--------------------- .note.nv.cuinfo           --------------------------
	.section	.note.nv.cuinfo,"",@"SHT_NOTE"
	.sectionflags	@"SHF_NOTE_NV_CUINFO"
        /*0018*/ 	.short	0x0002
        /*001a*/ 	.short	0x0064
        /*001c*/ 	.short	0x0082
	.zero		2


//--------------------- .nv.info                  --------------------------
	.section	.nv.info,"",@"SHT_CUDA_INFO"
	.align	4


	//----- nvinfo : EIATTR_REGCOUNT
	.align		4
        /*0000*/ 	.byte	0x04, 0x2f
        /*0002*/ 	.short	(.L_1 - .L_0)
	.align		4
.L_0:
        /*0004*/ 	.word	index@(_Z8kernel_1v)
        /*0008*/ 	.word	0x00000004


	//----- nvinfo : EIATTR_FRAME_SIZE
	.align		4
.L_1:
        /*000c*/ 	.byte	0x04, 0x11
        /*000e*/ 	.short	(.L_3 - .L_2)
	.align		4
.L_2:
        /*0010*/ 	.word	index@(_Z8kernel_1v)
        /*0014*/ 	.word	0x00000000


	//----- nvinfo : EIATTR_REGCOUNT
	.align		4
.L_3:
        /*0018*/ 	.byte	0x04, 0x2f
        /*001a*/ 	.short	(.L_5 - .L_4)
	.align		4
.L_4:
        /*001c*/ 	.word	index@(_Z8kernel_2v)
        /*0020*/ 	.word	0x00000004


	//----- nvinfo : EIATTR_FRAME_SIZE
	.align		4
.L_5:
        /*0024*/ 	.byte	0x04, 0x11
        /*0026*/ 	.short	(.L_7 - .L_6)
	.align		4
.L_6:
        /*0028*/ 	.word	index@(_Z8kernel_2v)
        /*002c*/ 	.word	0x00000000


	//----- nvinfo : EIATTR_MIN_STACK_SIZE
	.align		4
.L_7:
        /*0030*/ 	.byte	0x04, 0x12
        /*0032*/ 	.short	(.L_9 - .L_8)
	.align		4
.L_8:
        /*0034*/ 	.word	index@(_Z8kernel_2v)
        /*0038*/ 	.word	0x00000000


	//----- nvinfo : EIATTR_MIN_STACK_SIZE
	.align		4
.L_9:
        /*003c*/ 	.byte	0x04, 0x12
        /*003e*/ 	.short	(.L_11 - .L_10)
	.align		4
.L_10:
        /*0040*/ 	.word	index@(_Z8kernel_1v)
        /*0044*/ 	.word	0x00000000
.L_11:


//--------------------- .nv.compat                --------------------------
	.section	.nv.compat,"",@"SHT_CUDA_COMPAT_INFO"
	.align	4
        /*0000*/ 	.byte	0x02, 0x09, 0x00, 0x00, 0x02, 0x02, 0x01, 0x00, 0x02, 0x05, 0x05, 0x00, 0x03, 0x07, 0x01, 0x01
        /*0010*/ 	.byte	0x02, 0x03, 0x00, 0x00, 0x02, 0x06, 0x01, 0x00, 0x04, 0x0b, 0x08, 0x00, 0x09, 0x00, 0x00, 0x00
        /*0020*/ 	.byte	0x00, 0x00, 0x00, 0x00


//--------------------- .nv.info._Z8kernel_2v     --------------------------
	.section	.nv.info._Z8kernel_2v,"",@"SHT_CUDA_INFO"
	.sectionflags	@""
	.align	4


	//----- nvinfo : EIATTR_CUDA_API_VERSION
	.align		4
        /*0000*/ 	.byte	0x04, 0x37
        /*0002*/ 	.short	(.L_13 - .L_12)
.L_12:
        /*0004*/ 	.word	0x00000082


	//----- nvinfo : EIATTR_SPARSE_MMA_MASK
	.align		4
.L_13:
        /*0008*/ 	.byte	0x03, 0x50
        /*000a*/ 	.short	0x0000


	//----- nvinfo : EIATTR_MAXREG_COUNT
	.align		4
        /*000c*/ 	.byte	0x03, 0x1b
        /*000e*/ 	.short	0x00ff


	//----- nvinfo : EIATTR_MERCURY_ISA_VERSION
	.align		4
        /*0010*/ 	.byte	0x03, 0x5f
        /*0012*/ 	.short	0x0101


	//----- nvinfo : EIATTR_VRC_CTA_INIT_COUNT
	.align		4
        /*0014*/ 	.byte	0x02, 0x4a
	.zero		1
	.zero		1


	//----- nvinfo : EIATTR_EXIT_INSTR_OFFSETS
	.align		4
        /*0018*/ 	.byte	0x04, 0x1c
        /*001a*/ 	.short	(.L_15 - .L_14)


	//   ....[0]....
.L_14:
        /*001c*/ 	.word	0x00000010


	//----- nvinfo : EIATTR_SW_WAR
	.align		4
.L_15:
        /*0020*/ 	.byte	0x04, 0x36
        /*0022*/ 	.short	(.L_17 - .L_16)
.L_16:
        /*0024*/ 	.word	0x00000008
.L_17:


//--------------------- .nv.info._Z8kernel_1v     --------------------------
	.section	.nv.info._Z8kernel_1v,"",@"SHT_CUDA_INFO"
	.sectionflags	@""
	.align	4


	//----- nvinfo : EIATTR_CUDA_API_VERSION
	.align		4
        /*0000*/ 	.byte	0x04, 0x37
        /*0002*/ 	.short	(.L_19 - .L_18)
.L_18:
        /*0004*/ 	.word	0x00000082


	//----- nvinfo : EIATTR_SPARSE_MMA_MASK
	.align		4
.L_19:
        /*0008*/ 	.byte	0x03, 0x50
        /*000a*/ 	.short	0x0000


	//----- nvinfo : EIATTR_MAXREG_COUNT
	.align		4
        /*000c*/ 	.byte	0x03, 0x1b
        /*000e*/ 	.short	0x00ff


	//----- nvinfo : EIATTR_MERCURY_ISA_VERSION
	.align		4
        /*0010*/ 	.byte	0x03, 0x5f
        /*0012*/ 	.short	0x0101


	//----- nvinfo : EIATTR_VRC_CTA_INIT_COUNT
	.align		4
        /*0014*/ 	.byte	0x02, 0x4a
	.zero		1
	.zero		1


	//----- nvinfo : EIATTR_EXIT_INSTR_OFFSETS
	.align		4
        /*0018*/ 	.byte	0x04, 0x1c
        /*001a*/ 	.short	(.L_21 - .L_20)


	//   ....[0]....
.L_20:
        /*001c*/ 	.word	0x00000010


	//----- nvinfo : EIATTR_SW_WAR
	.align		4
.L_21:
        /*0020*/ 	.byte	0x04, 0x36
        /*0022*/ 	.short	(.L_23 - .L_22)
.L_22:
        /*0024*/ 	.word	0x00000008
.L_23:


//--------------------- .nv.callgraph             --------------------------
	.section	.nv.callgraph,"",@"SHT_CUDA_CALLGRAPH"
	.align	4
	.sectionentsize	8
	.align		4
        /*0000*/ 	.word	0x00000000
	.align		4
        /*0004*/ 	.word	0xffffffff
	.align		4
        /*0008*/ 	.word	0x00000000
	.align		4
        /*000c*/ 	.word	0xfffffffe
	.align		4
        /*0010*/ 	.word	0x00000000
	.align		4
        /*0014*/ 	.word	0xfffffffd
	.align		4
        /*0018*/ 	.word	0x00000000
	.align		4
        /*001c*/ 	.word	0xfffffffc


//--------------------- .text._Z8kernel_2v        --------------------------
	.section	.text._Z8kernel_2v,"ax",@progbits
	.align	128
        .global         _Z8kernel_2v
        .type           _Z8kernel_2v,@function
        .size           _Z8kernel_2v,(.L_x_2 - _Z8kernel_2v)
        .other          _Z8kernel_2v,@"STO_CUDA_ENTRY STV_DEFAULT"
_Z8kernel_2v:
.text._Z8kernel_2v:
[----:B------:R-:W-:Y:S01]  /*0000*/  LDC R1, c[0x0][0x37c] ;  /* 0x0000df00ff017b82 */ /* 0x000fe20000000800 */
[----:B------:R-:W-:Y:S05]  /*0010*/  EXIT ;  /* 0x000000000000794d */ /* 0x000fea0003800000 */
.L_x_0:
[----:B------:R-:W-:-:S00]  /*0020*/  BRA `(.L_x_0) ;  /* 0xfffffffc00fc7947 */ /* 0x000fc0000383ffff */
[----:B------:R-:W-:-:S00]  /*0030*/  NOP ;  /* 0x0000000000007918 */ /* 0x000fc00000000000 */
        /* <DEDUP_REMOVED lines=12> */
.L_x_2:


//--------------------- .text._Z8kernel_1v        --------------------------
	.section	.text._Z8kernel_1v,"ax",@progbits
	.align	128
        .global         _Z8kernel_1v
        .type           _Z8kernel_1v,@function
        .size           _Z8kernel_1v,(.L_x_3 - _Z8kernel_1v)
        .other          _Z8kernel_1v,@"STO_CUDA_ENTRY STV_DEFAULT"
_Z8kernel_1v:
.text._Z8kernel_1v:
[----:B------:R-:W-:Y:S01]  /*0000*/  LDC R1, c[0x0][0x37c] ;  /* 0x0000df00ff017b82 */ /* 0x000fe20000000800 */
[----:B------:R-:W-:Y:S05]  /*0010*/  EXIT ;  /* 0x000000000000794d */ /* 0x000fea0003800000 */
.L_x_1:
        /* <DEDUP_REMOVED lines=14> */
.L_x_3:


//--------------------- .nv.shared.reserved.0     --------------------------
	.section	.nv.shared.reserved.0,"aw",@nobits
	.weak		__nv_reservedSMEM_offset_0_alias
	.size		__nv_reservedSMEM_offset_0_alias, 0, 64
	.other		__nv_reservedSMEM_offset_0_alias,@"STO_CUDA_RESERVED_SHARED STV_DEFAULT"
__nv_reservedSMEM_offset_0_alias:
	.zero		0
	.zero		64


//--------------------- .nv.constant0._Z8kernel_2v --------------------------
	.section	.nv.constant0._Z8kernel_2v,"a",@progbits
	.sectionflags	@""
	.align	4
.nv.constant0._Z8kernel_2v:
	.zero		896


//--------------------- .nv.constant0._Z8kernel_1v --------------------------
	.section	.nv.constant0._Z8kernel_1v,"a",@progbits
	.sectionflags	@""
	.align	4
.nv.constant0._Z8kernel_1v:
	.zero		896


//--------------------- SYMBOLS --------------------------

	.type		.nv.reservedSmem.offset0,@object
	.size		.nv.reservedSmem.offset0,0x4
